	.headerflags	@"EF_CUDA_TEXMODE_UNIFIED EF_CUDA_64BIT_ADDRESS EF_CUDA_ACCELERATORS EF_CUDA_SM90 EF_CUDA_VIRTUAL_SM(EF_CUDA_SM90)"
	.elftype	@"ET_EXEC"


//--------------------- .nv.info                  --------------------------
	.section	.nv.info,"",@"SHT_CUDA_INFO"
	.align	4


	//----- nvinfo : EIATTR_REGCOUNT
	.align		4
        /*0000*/ 	.byte	0x04, 0x2f
        /*0002*/ 	.short	(.L_1 - .L_0)
	.align		4
.L_0:
        /*0004*/ 	.word	index@(triton_poi_fused_convolution_leaky_relu_2)
        /*0008*/ 	.word	0x0000000c


	//----- nvinfo : EIATTR_MIN_STACK_SIZE
	.align		4
.L_1:
        /*000c*/ 	.byte	0x04, 0x12
        /*000e*/ 	.short	(.L_3 - .L_2)
	.align		4
.L_2:
        /*0010*/ 	.word	index@(triton_poi_fused_convolution_leaky_relu_2)
        /*0014*/ 	.word	0x00000000


	//----- nvinfo : EIATTR_FRAME_SIZE
	.align		4
.L_3:
        /*0018*/ 	.byte	0x04, 0x11
        /*001a*/ 	.short	(.L_5 - .L_4)
	.align		4
.L_4:
        /*001c*/ 	.word	index@(triton_poi_fused_convolution_leaky_relu_2)
        /*0020*/ 	.word	0x00000000


	//----- nvinfo : EIATTR_MIN_STACK_SIZE
	.align		4
.L_5:
        /*0024*/ 	.byte	0x04, 0x12
        /*0026*/ 	.short	(.L_7 - .L_6)
	.align		4
.L_6:
        /*0028*/ 	.word	index@(triton_poi_fused_convolution_leaky_relu_2)
        /*002c*/ 	.word	0x00000000
.L_7:


//--------------------- .nv.info.triton_poi_fused_convolution_leaky_relu_2 --------------------------
	.section	.nv.info.triton_poi_fused_convolution_leaky_relu_2,"",@"SHT_CUDA_INFO"
	.sectionflags	@""
	.align	4


	//----- nvinfo : EIATTR_CUDA_API_VERSION
	.align		4
        /*0000*/ 	.byte	0x04, 0x37
        /*0002*/ 	.short	(.L_9 - .L_8)
.L_8:
        /*0004*/ 	.word	0x0000007c


	//----- nvinfo : EIATTR_KPARAM_INFO
	.align		4
.L_9:
        /*0008*/ 	.byte	0x04, 0x17
        /*000a*/ 	.short	(.L_11 - .L_10)
.L_10:
        /*000c*/ 	.word	0x00000000
        /*0010*/ 	.short	0x0002
        /*0012*/ 	.short	0x0010
        /*0014*/ 	.byte	0x00, 0xf0, 0x11, 0x00


	//----- nvinfo : EIATTR_KPARAM_INFO
	.align		4
.L_11:
        /*0018*/ 	.byte	0x04, 0x17
        /*001a*/ 	.short	(.L_13 - .L_12)
.L_12:
        /*001c*/ 	.word	0x00000000
        /*0020*/ 	.short	0x0001
        /*0022*/ 	.short	0x0008
        /*0024*/ 	.byte	0x00, 0xf4, 0x21, 0x00


	//----- nvinfo : EIATTR_KPARAM_INFO
	.align		4
.L_13:
        /*0028*/ 	.byte	0x04, 0x17
        /*002a*/ 	.short	(.L_15 - .L_14)
.L_14:
        /*002c*/ 	.word	0x00000000
        /*0030*/ 	.short	0x0000
        /*0032*/ 	.short	0x0000
        /*0034*/ 	.byte	0x00, 0xf4, 0x21, 0x00


	//----- nvinfo : EIATTR_SPARSE_MMA_MASK
	.align		4
.L_15:
        /*0038*/ 	.byte	0x03, 0x50
        /*003a*/ 	.short	0x0000


	//----- nvinfo : EIATTR_MAXREG_COUNT
	.align		4
        /*003c*/ 	.byte	0x03, 0x1b
        /*003e*/ 	.short	0x00ff


	//----- nvinfo : EIATTR_EXIT_INSTR_OFFSETS
	.align		4
        /*0040*/ 	.byte	0x04, 0x1c
        /*0042*/ 	.short	(.L_17 - .L_16)


	//   ....[0]....
.L_16:
        /*0044*/ 	.word	0x000001b0


	//----- nvinfo : EIATTR_REQNTID
	.align		4
.L_17:
        /*0048*/ 	.byte	0x04, 0x10
        /*004a*/ 	.short	(.L_19 - .L_18)
.L_18:
        /*004c*/ 	.word	0x00000080
        /*0050*/ 	.word	0x00000001
        /*0054*/ 	.word	0x00000001


	//----- nvinfo : EIATTR_CBANK_PARAM_SIZE
	.align		4
.L_19:
        /*0058*/ 	.byte	0x03, 0x19
        /*005a*/ 	.short	0x0014


	//----- nvinfo : EIATTR_PARAM_CBANK
	.align		4
        /*005c*/ 	.byte	0x04, 0x0a
        /*005e*/ 	.short	(.L_21 - .L_20)
	.align		4
.L_20:
        /*0060*/ 	.word	index@(.nv.constant0.triton_poi_fused_convolution_leaky_relu_2)
        /*0064*/ 	.short	0x0210
        /*0066*/ 	.short	0x0014


	//----- nvinfo : EIATTR_SW_WAR
	.align		4
.L_21:
        /*0068*/ 	.byte	0x04, 0x36
        /*006a*/ 	.short	(.L_23 - .L_22)
.L_22:
        /*006c*/ 	.word	0x00000008
.L_23:


//--------------------- .nv.callgraph             --------------------------
	.section	.nv.callgraph,"",@"SHT_CUDA_CALLGRAPH"
	.align	4
	.sectionentsize	8
	.align		4
        /*0000*/ 	.word	0x00000000
	.align		4
        /*0004*/ 	.word	0xffffffff
	.align		4
        /*0008*/ 	.word	0x00000000
	.align		4
        /*000c*/ 	.word	0xfffffffe
	.align		4
        /*0010*/ 	.word	0x00000000
	.align		4
        /*0014*/ 	.word	0xfffffffd
	.align		4
        /*0018*/ 	.word	0x00000000
	.align		4
        /*001c*/ 	.word	0xfffffffc


//--------------------- .text.triton_poi_fused_convolution_leaky_relu_2 --------------------------
	.section	.text.triton_poi_fused_convolution_leaky_relu_2,"ax",@progbits
	.align	128
        .global         triton_poi_fused_convolution_leaky_relu_2
        .type           triton_poi_fused_convolution_leaky_relu_2,@function
        .size           triton_poi_fused_convolution_leaky_relu_2,(.L_x_1 - triton_poi_fused_convolution_leaky_relu_2)
        .other          triton_poi_fused_convolution_leaky_relu_2,@"STO_CUDA_ENTRY STV_DEFAULT"
triton_poi_fused_convolution_leaky_relu_2:
.text.triton_poi_fused_convolution_leaky_relu_2:
[----:B------:R-:W-:Y:S01]  /*0000*/  LDC R1, c[0x0][0x28] ;  /* 0x00000a00ff017b82 */ /* 0x000fe20000000800 */
[----:B------:R-:W1:Y:S07]  /*0010*/  S2R R0, SR_TID.X ;  /* 0x0000000000007919 */ /* 0x000e6e0000002100 */
[----:B------:R-:W2:Y:S01]  /*0020*/  LDC.64 R4, c[0x0][0x218] ;  /* 0x00008600ff047b82 */ /* 0x000ea20000000a00 */
[----:B------:R-:W-:Y:S01]  /*0030*/  ULDC.64 UR4, c[0x0][0x208] ;  /* 0x0000820000047ab9 */ /* 0x000fe20000000a00 */
[----:B------:R-:W3:Y:S06]  /*0040*/  S2R R7, SR_CTAID.X ;  /* 0x0000000000077919 */ /* 0x000eec0000002500 */
[----:B------:R-:W4:Y:S01]  /*0050*/  LDC.64 R2, c[0x0][0x210] ;  /* 0x00008400ff027b82 */ /* 0x000f220000000a00 */
[----:B-1----:R-:W-:Y:S01]  /*0060*/  IMAD.SHL.U32 R0, R0, 0x2, RZ ;  /* 0x0000000200007824 */ /* 0x002fe200078e00ff */
[----:B---3--:R-:W-:-:S04]  /*0070*/  SHF.R.S32.HI R6, RZ, 0x17, R7 ;  /* 0x00000017ff067819 */ /* 0x008fc80000011407 */
[----:B------:R-:W-:Y:S02]  /*0080*/  LOP3.LUT R0, R0, 0xfe, RZ, 0xc0, !PT ;  /* 0x000000fe00007812 */ /* 0x000fe400078ec0ff */
[----:B------:R-:W-:-:S03]  /*0090*/  SGXT R6, R6, 0x1 ;  /* 0x000000010606781a */ /* 0x000fc60000000200 */
[----:B------:R-:W-:-:S04]  /*00a0*/  IMAD R7, R7, 0x100, R0 ;  /* 0x0000010007077824 */ /* 0x000fc800078e0200 */
[----:B----4-:R-:W-:Y:S01]  /*00b0*/  IMAD.WIDE R2, R7, 0x4, R2 ;  /* 0x0000000407027825 */ /* 0x010fe200078e0202 */
[----:B------:R-:W-:-:S04]  /*00c0*/  LEA.HI R6, R6, R7, RZ, 0x8 ;  /* 0x0000000706067211 */ /* 0x000fc800078f40ff */
[----:B------:R-:W-:-:S04]  /*00d0*/  SHF.R.S32.HI R6, RZ, 0x8, R6 ;  /* 0x00000008ff067819 */ /* 0x000fc80000011406 */
[----:B------:R-:W-:-:S04]  /*00e0*/  LEA.HI R0, R6, R6, RZ, 0x2 ;  /* 0x0000000606007211 */ /* 0x000fc800078f10ff */
[----:B------:R-:W-:-:S05]  /*00f0*/  LOP3.LUT R9, R0, 0xfffffffc, RZ, 0xc0, !PT ;  /* 0xfffffffc00097812 */ /* 0x000fca00078ec0ff */
[----:B------:R-:W-:Y:S02]  /*0100*/  IMAD.IADD R9, R6, 0x1, -R9 ;  /* 0x0000000106097824 */ /* 0x000fe400078e0a09 */
[----:B------:R-:W3:Y:S02]  /*0110*/  LDG.E.64 R6, desc[UR4][R2.64] ;  /* 0x0000000402067981 */ /* 0x000ee4000c1e1b00 */
[----:B--2---:R-:W-:-:S06]  /*0120*/  IMAD.WIDE R4, R9, 0x4, R4 ;  /* 0x0000000409047825 */ /* 0x004fcc00078e0204 */
[----:B------:R-:W3:Y:S02]  /*0130*/  LDG.E.EL R4, desc[UR4][R4.64] ;  /* 0x0000000404047981 */ /* 0x000ee4000c2e1900 */
[CC--:B---3--:R-:W-:Y:S02]  /*0140*/  FSETP.GT.AND P0, PT, R6.reuse, -R4.reuse, PT ;  /* 0x800000040600720b */ /* 0x0c8fe40003f04000 */
[C---:B------:R-:W-:Y:S01]  /*0150*/  FSETP.GT.AND P1, PT, R7.reuse, -R4, PT ;  /* 0x800000040700720b */ /* 0x040fe20003f24000 */
[--C-:B------:R-:W-:Y:S01]  /*0160*/  FADD R6, R6, R4.reuse ;  /* 0x0000000406067221 */ /* 0x100fe20000000000 */
[----:B------:R-:W-:-:S09]  /*0170*/  FADD R7, R7, R4 ;  /* 0x0000000407077221 */ /* 0x000fd20000000000 */
[----:B------:R-:W-:Y:S02]  /*0180*/  @!P0 FMUL R6, R6, 0.20000000298023223877 ;  /* 0x3e4ccccd06068820 */ /* 0x000fe40000400000 */
[----:B------:R-:W-:-:S05]  /*0190*/  @!P1 FMUL R7, R7, 0.20000000298023223877 ;  /* 0x3e4ccccd07079820 */ /* 0x000fca0000400000 */
[----:B------:R-:W-:Y:S01]  /*01a0*/  STG.E.64 desc[UR4][R2.64], R6 ;  /* 0x0000000602007986 */ /* 0x000fe2000c101b04 */
[----:B------:R-:W-:Y:S05]  /*01b0*/  EXIT ;  /* 0x000000000000794d */ /* 0x000fea0003800000 */
.L_x_0:
[----:B------:R-:W-:-:S00]  /*01c0*/  BRA `(.L_x_0) ;  /* 0xfffffffc00fc7947 */ /* 0x000fc0000383ffff */
[----:B------:R-:W-:-:S00]  /*01d0*/  NOP ;  /* 0x0000000000007918 */ /* 0x000fc00000000000 */
        /* <DEDUP_REMOVED lines=10> */
.L_x_1:


//--------------------- .nv.constant0.triton_poi_fused_convolution_leaky_relu_2 --------------------------
	.section	.nv.constant0.triton_poi_fused_convolution_leaky_relu_2,"a",@progbits
	.sectionflags	@""
	.align	4
.nv.constant0.triton_poi_fused_convolution_leaky_relu_2:
	.zero		548
